//
// Generated by NVIDIA NVVM Compiler
//
// Compiler Build ID: CL-36424714
// Cuda compilation tools, release 13.0, V13.0.88
// Based on NVVM 20.0.0
//

.version 9.0
.target sm_100
.address_size 64

	// .globl	_Z12conv1d_naivePfS_
.const .align 4 .b8 kernel[20];
// _ZZ13conv1d_sharedPfS_E12shared_block has been demoted
.const .align 4 .b8 kernel2d[100];

.visible .entry _Z12conv1d_naivePfS_(
	.param .u64 .ptr .align 1 _Z12conv1d_naivePfS__param_0,
	.param .u64 .ptr .align 1 _Z12conv1d_naivePfS__param_1
)
{
	.reg .pred 	%p<6>;
	.reg .b32 	%r<9>;
	.reg .b32 	%f<27>;
	.reg .b64 	%rd<13>;

	ld.param.u64 	%rd5, [_Z12conv1d_naivePfS__param_0];
	ld.param.u64 	%rd4, [_Z12conv1d_naivePfS__param_1];
	cvta.to.global.u64 	%rd1, %rd5;
	mov.u32 	%r4, %ctaid.x;
	mov.u32 	%r5, %ntid.x;
	mov.u32 	%r6, %tid.x;
	mad.lo.s32 	%r1, %r4, %r5, %r6;
	shl.b32 	%r2, %r1, 1;
	add.s32 	%r7, %r2, -2;
	setp.gt.u32 	%p1, %r7, 7;
	mul.wide.u32 	%rd6, %r7, 4;
	add.s64 	%rd2, %rd1, %rd6;
	mov.f32 	%f23, 0f00000000;
	@%p1 bra 	$L__BB0_2;
	ld.global.f32 	%f12, [%rd2];
	ld.const.f32 	%f13, [kernel];
	fma.rn.f32 	%f23, %f12, %f13, 0f00000000;
$L__BB0_2:
	add.s32 	%r8, %r2, -1;
	setp.gt.u32 	%p2, %r8, 7;
	@%p2 bra 	$L__BB0_4;
	ld.global.f32 	%f14, [%rd2+4];
	ld.const.f32 	%f15, [kernel+4];
	fma.rn.f32 	%f23, %f14, %f15, %f23;
$L__BB0_4:
	setp.gt.u32 	%p3, %r2, 7;
	mul.wide.u32 	%rd7, %r2, 4;
	add.s64 	%rd3, %rd1, %rd7;
	@%p3 bra 	$L__BB0_6;
	ld.global.f32 	%f16, [%rd3];
	ld.const.f32 	%f17, [kernel+8];
	fma.rn.f32 	%f23, %f16, %f17, %f23;
$L__BB0_6:
	setp.gt.u32 	%p4, %r2, 6;
	@%p4 bra 	$L__BB0_8;
	ld.global.f32 	%f18, [%rd3+4];
	ld.const.f32 	%f19, [kernel+12];
	fma.rn.f32 	%f23, %f18, %f19, %f23;
$L__BB0_8:
	add.s32 	%r3, %r2, 2;
	setp.gt.u32 	%p5, %r3, 7;
	@%p5 bra 	$L__BB0_10;
	mul.wide.u32 	%rd8, %r3, 4;
	add.s64 	%rd9, %rd1, %rd8;
	ld.global.f32 	%f20, [%rd9];
	ld.const.f32 	%f21, [kernel+16];
	fma.rn.f32 	%f23, %f20, %f21, %f23;
$L__BB0_10:
	cvta.to.global.u64 	%rd10, %rd4;
	mul.wide.s32 	%rd11, %r1, 4;
	add.s64 	%rd12, %rd10, %rd11;
	st.global.f32 	[%rd12], %f23;
	ret;

}
	// .globl	_Z13conv1d_sharedPfS_
.visible .entry _Z13conv1d_sharedPfS_(
	.param .u64 .ptr .align 1 _Z13conv1d_sharedPfS__param_0,
	.param .u64 .ptr .align 1 _Z13conv1d_sharedPfS__param_1
)
{
	.reg .pred 	%p<6>;
	.reg .b32 	%r<12>;
	.reg .b32 	%f<32>;
	.reg .b64 	%rd<9>;
	// demoted variable
	.shared .align 4 .b8 _ZZ13conv1d_sharedPfS_E12shared_block[16];
	ld.param.u64 	%rd3, [_Z13conv1d_sharedPfS__param_0];
	ld.param.u64 	%rd2, [_Z13conv1d_sharedPfS__param_1];
	cvta.to.global.u64 	%rd4, %rd3;
	mov.u32 	%r4, %ctaid.x;
	mov.u32 	%r5, %ntid.x;
	mov.u32 	%r6, %tid.x;
	mad.lo.s32 	%r1, %r4, %r5, %r6;
	shl.b32 	%r2, %r1, 1;
	shl.b32 	%r7, %r6, 2;
	mov.u32 	%r8, _ZZ13conv1d_sharedPfS_E12shared_block;
	add.s32 	%r3, %r8, %r7;
	add.s32 	%r9, %r2, -2;
	mul.wide.s32 	%rd5, %r2, 4;
	add.s64 	%rd1, %rd4, %rd5;
	ld.global.f32 	%f12, [%rd1+-8];
	st.shared.f32 	[%r3], %f12;
	bar.sync 	0;
	setp.gt.u32 	%p1, %r9, 7;
	mov.f32 	%f28, 0f00000000;
	@%p1 bra 	$L__BB1_2;
	ld.shared.f32 	%f13, [%r3];
	ld.const.f32 	%f14, [kernel];
	fma.rn.f32 	%f28, %f13, %f14, 0f00000000;
$L__BB1_2:
	add.s32 	%r10, %r2, -1;
	ld.global.f32 	%f15, [%rd1+-4];
	st.shared.f32 	[%r3], %f15;
	bar.sync 	0;
	setp.gt.u32 	%p2, %r10, 7;
	@%p2 bra 	$L__BB1_4;
	ld.shared.f32 	%f16, [%r3];
	ld.const.f32 	%f17, [kernel+4];
	fma.rn.f32 	%f28, %f16, %f17, %f28;
$L__BB1_4:
	ld.global.f32 	%f18, [%rd1];
	st.shared.f32 	[%r3], %f18;
	bar.sync 	0;
	setp.gt.u32 	%p3, %r2, 7;
	@%p3 bra 	$L__BB1_6;
	ld.shared.f32 	%f19, [%r3];
	ld.const.f32 	%f20, [kernel+8];
	fma.rn.f32 	%f28, %f19, %f20, %f28;
$L__BB1_6:
	ld.global.f32 	%f21, [%rd1+4];
	st.shared.f32 	[%r3], %f21;
	bar.sync 	0;
	setp.gt.u32 	%p4, %r2, 6;
	@%p4 bra 	$L__BB1_8;
	ld.shared.f32 	%f22, [%r3];
	ld.const.f32 	%f23, [kernel+12];
	fma.rn.f32 	%f28, %f22, %f23, %f28;
$L__BB1_8:
	add.s32 	%r11, %r2, 2;
	ld.global.f32 	%f24, [%rd1+8];
	st.shared.f32 	[%r3], %f24;
	bar.sync 	0;
	setp.gt.u32 	%p5, %r11, 7;
	@%p5 bra 	$L__BB1_10;
	ld.shared.f32 	%f25, [%r3];
	ld.const.f32 	%f26, [kernel+16];
	fma.rn.f32 	%f28, %f25, %f26, %f28;
$L__BB1_10:
	cvta.to.global.u64 	%rd6, %rd2;
	mul.wide.s32 	%rd7, %r1, 4;
	add.s64 	%rd8, %rd6, %rd7;
	st.global.f32 	[%rd8], %f28;
	ret;

}
	// .globl	_Z12conv2d_naivePfS_
.visible .entry _Z12conv2d_naivePfS_(
	.param .u64 .ptr .align 1 _Z12conv2d_naivePfS__param_0,
	.param .u64 .ptr .align 1 _Z12conv2d_naivePfS__param_1
)
{
	.reg .pred 	%p<55>;
	.reg .b32 	%r<39>;
	.reg .b32 	%f<127>;
	.reg .b64 	%rd<42>;

	ld.param.u64 	%rd12, [_Z12conv2d_naivePfS__param_0];
	ld.param.u64 	%rd13, [_Z12conv2d_naivePfS__param_1];
	cvta.to.global.u64 	%rd1, %rd12;
	cvta.to.global.u64 	%rd14, %rd13;
	mov.u32 	%r12, %ctaid.x;
	mov.u32 	%r13, %ntid.x;
	mov.u32 	%r14, %tid.x;
	mad.lo.s32 	%r15, %r12, %r13, %r14;
	mov.u32 	%r16, %ctaid.y;
	mov.u32 	%r17, %ntid.y;
	mov.u32 	%r18, %tid.y;
	mad.lo.s32 	%r19, %r16, %r17, %r18;
	shl.b32 	%r20, %r19, 2;
	add.s32 	%r21, %r20, %r15;
	mul.wide.s32 	%rd15, %r21, 4;
	add.s64 	%rd2, %rd14, %rd15;
	shl.b32 	%r2, %r15, 1;
	add.s32 	%r3, %r2, -2;
	shl.b32 	%r4, %r19, 1;
	add.s32 	%r5, %r4, -2;
	max.u32 	%r22, %r3, %r5;
	setp.gt.u32 	%p6, %r22, 7;
	shl.b32 	%r6, %r5, 3;
	add.s32 	%r23, %r6, %r3;
	mul.wide.u32 	%rd16, %r23, 4;
	add.s64 	%rd3, %rd1, %rd16;
	mov.f32 	%f103, 0f00000000;
	@%p6 bra 	$L__BB2_2;
	ld.global.f32 	%f52, [%rd3];
	ld.const.f32 	%f53, [kernel2d];
	fma.rn.f32 	%f103, %f52, %f53, 0f00000000;
$L__BB2_2:
	add.s32 	%r7, %r4, -1;
	max.u32 	%r24, %r3, %r7;
	setp.gt.u32 	%p7, %r24, 7;
	shl.b32 	%r8, %r7, 3;
	add.s32 	%r25, %r8, %r3;
	mul.wide.u32 	%rd17, %r25, 4;
	add.s64 	%rd4, %rd1, %rd17;
	@%p7 bra 	$L__BB2_4;
	ld.global.f32 	%f54, [%rd4];
	ld.const.f32 	%f55, [kernel2d+4];
	fma.rn.f32 	%f103, %f54, %f55, %f103;
$L__BB2_4:
	setp.lt.u32 	%p8, %r3, 8;
	setp.lt.u32 	%p9, %r19, 4;
	and.pred  	%p1, %p8, %p9;
	shl.b32 	%r9, %r19, 4;
	add.s32 	%r26, %r9, %r3;
	mul.wide.u32 	%rd18, %r26, 4;
	add.s64 	%rd5, %rd1, %rd18;
	not.pred 	%p10, %p1;
	@%p10 bra 	$L__BB2_6;
	ld.global.f32 	%f56, [%rd5];
	ld.const.f32 	%f57, [kernel2d+8];
	fma.rn.f32 	%f103, %f56, %f57, %f103;
$L__BB2_6:
	cvt.u64.u32 	%rd19, %r3;
	cvt.u64.u32 	%rd6, %r9;
	add.s64 	%rd20, %rd6, %rd19;
	shl.b64 	%rd21, %rd20, 2;
	add.s64 	%rd7, %rd1, %rd21;
	@%p10 bra 	$L__BB2_8;
	ld.global.f32 	%f58, [%rd7+32];
	ld.const.f32 	%f59, [kernel2d+12];
	fma.rn.f32 	%f103, %f58, %f59, %f103;
$L__BB2_8:
	setp.gt.u32 	%p12, %r3, 7;
	setp.gt.u32 	%p13, %r19, 2;
	or.pred  	%p14, %p12, %p13;
	@%p14 bra 	$L__BB2_10;
	ld.global.f32 	%f60, [%rd7+64];
	ld.const.f32 	%f61, [kernel2d+16];
	fma.rn.f32 	%f103, %f60, %f61, %f103;
$L__BB2_10:
	st.global.f32 	[%rd2], %f103;
	add.s32 	%r10, %r2, -1;
	max.u32 	%r27, %r10, %r5;
	setp.gt.u32 	%p15, %r27, 7;
	@%p15 bra 	$L__BB2_12;
	ld.global.f32 	%f62, [%rd3+4];
	ld.const.f32 	%f63, [kernel2d+20];
	fma.rn.f32 	%f103, %f62, %f63, %f103;
$L__BB2_12:
	max.u32 	%r28, %r10, %r7;
	setp.gt.u32 	%p16, %r28, 7;
	@%p16 bra 	$L__BB2_14;
	ld.global.f32 	%f64, [%rd4+4];
	ld.const.f32 	%f65, [kernel2d+24];
	fma.rn.f32 	%f103, %f64, %f65, %f103;
$L__BB2_14:
	setp.lt.u32 	%p17, %r10, 8;
	setp.lt.u32 	%p18, %r19, 4;
	and.pred  	%p2, %p17, %p18;
	not.pred 	%p19, %p2;
	@%p19 bra 	$L__BB2_16;
	ld.global.f32 	%f66, [%rd5+4];
	ld.const.f32 	%f67, [kernel2d+28];
	fma.rn.f32 	%f103, %f66, %f67, %f103;
$L__BB2_16:
	@%p19 bra 	$L__BB2_18;
	ld.global.f32 	%f68, [%rd7+36];
	ld.const.f32 	%f69, [kernel2d+32];
	fma.rn.f32 	%f103, %f68, %f69, %f103;
$L__BB2_18:
	setp.gt.u32 	%p21, %r10, 7;
	setp.gt.u32 	%p22, %r19, 2;
	or.pred  	%p23, %p21, %p22;
	@%p23 bra 	$L__BB2_20;
	ld.global.f32 	%f70, [%rd7+68];
	ld.const.f32 	%f71, [kernel2d+36];
	fma.rn.f32 	%f103, %f70, %f71, %f103;
$L__BB2_20:
	st.global.f32 	[%rd2], %f103;
	max.u32 	%r29, %r2, %r5;
	setp.gt.u32 	%p24, %r29, 7;
	@%p24 bra 	$L__BB2_22;
	add.s32 	%r30, %r6, %r2;
	mul.wide.u32 	%rd22, %r30, 4;
	add.s64 	%rd23, %rd1, %rd22;
	ld.global.f32 	%f72, [%rd23];
	ld.const.f32 	%f73, [kernel2d+40];
	fma.rn.f32 	%f103, %f72, %f73, %f103;
$L__BB2_22:
	max.u32 	%r31, %r2, %r7;
	setp.gt.u32 	%p25, %r31, 7;
	@%p25 bra 	$L__BB2_24;
	add.s32 	%r32, %r8, %r2;
	mul.wide.u32 	%rd24, %r32, 4;
	add.s64 	%rd25, %rd1, %rd24;
	ld.global.f32 	%f74, [%rd25];
	ld.const.f32 	%f75, [kernel2d+44];
	fma.rn.f32 	%f103, %f74, %f75, %f103;
$L__BB2_24:
	setp.lt.u32 	%p26, %r2, 8;
	setp.lt.u32 	%p27, %r19, 4;
	and.pred  	%p3, %p26, %p27;
	not.pred 	%p28, %p3;
	@%p28 bra 	$L__BB2_26;
	add.s32 	%r33, %r9, %r2;
	mul.wide.u32 	%rd26, %r33, 4;
	add.s64 	%rd27, %rd1, %rd26;
	ld.global.f32 	%f76, [%rd27];
	ld.const.f32 	%f77, [kernel2d+48];
	fma.rn.f32 	%f103, %f76, %f77, %f103;
$L__BB2_26:
	cvt.u64.u32 	%rd8, %r2;
	add.s64 	%rd28, %rd6, %rd8;
	shl.b64 	%rd29, %rd28, 2;
	add.s64 	%rd9, %rd1, %rd29;
	@%p28 bra 	$L__BB2_28;
	ld.global.f32 	%f78, [%rd9+32];
	ld.const.f32 	%f79, [kernel2d+52];
	fma.rn.f32 	%f103, %f78, %f79, %f103;
$L__BB2_28:
	setp.gt.u32 	%p30, %r2, 7;
	setp.gt.u32 	%p31, %r19, 2;
	or.pred  	%p32, %p30, %p31;
	@%p32 bra 	$L__BB2_30;
	ld.global.f32 	%f80, [%rd9+64];
	ld.const.f32 	%f81, [kernel2d+56];
	fma.rn.f32 	%f103, %f80, %f81, %f103;
$L__BB2_30:
	setp.gt.u32 	%p33, %r5, 7;
	st.global.f32 	[%rd2], %f103;
	setp.gt.u32 	%p34, %r2, 6;
	cvt.u64.u32 	%rd30, %r6;
	add.s64 	%rd31, %rd30, %rd8;
	shl.b64 	%rd32, %rd31, 2;
	add.s64 	%rd10, %rd1, %rd32;
	or.pred  	%p35, %p34, %p33;
	@%p35 bra 	$L__BB2_32;
	ld.global.f32 	%f82, [%rd10+4];
	ld.const.f32 	%f83, [kernel2d+60];
	fma.rn.f32 	%f103, %f82, %f83, %f103;
$L__BB2_32:
	setp.gt.u32 	%p36, %r2, 6;
	setp.gt.u32 	%p37, %r7, 7;
	or.pred  	%p38, %p36, %p37;
	@%p38 bra 	$L__BB2_34;
	ld.global.f32 	%f84, [%rd10+36];
	ld.const.f32 	%f85, [kernel2d+64];
	fma.rn.f32 	%f103, %f84, %f85, %f103;
$L__BB2_34:
	setp.lt.u32 	%p39, %r2, 7;
	setp.lt.u32 	%p40, %r19, 4;
	and.pred  	%p4, %p39, %p40;
	not.pred 	%p41, %p4;
	@%p41 bra 	$L__BB2_36;
	ld.global.f32 	%f86, [%rd9+4];
	ld.const.f32 	%f87, [kernel2d+68];
	fma.rn.f32 	%f103, %f86, %f87, %f103;
$L__BB2_36:
	@%p41 bra 	$L__BB2_38;
	ld.global.f32 	%f88, [%rd9+36];
	ld.const.f32 	%f89, [kernel2d+72];
	fma.rn.f32 	%f103, %f88, %f89, %f103;
$L__BB2_38:
	setp.gt.u32 	%p43, %r2, 6;
	setp.gt.u32 	%p44, %r19, 2;
	or.pred  	%p45, %p43, %p44;
	@%p45 bra 	$L__BB2_40;
	ld.global.f32 	%f90, [%rd9+68];
	ld.const.f32 	%f91, [kernel2d+76];
	fma.rn.f32 	%f103, %f90, %f91, %f103;
$L__BB2_40:
	st.global.f32 	[%rd2], %f103;
	add.s32 	%r11, %r2, 2;
	max.u32 	%r34, %r11, %r5;
	setp.gt.u32 	%p46, %r34, 7;
	@%p46 bra 	$L__BB2_42;
	add.s32 	%r35, %r6, %r11;
	mul.wide.u32 	%rd33, %r35, 4;
	add.s64 	%rd34, %rd1, %rd33;
	ld.global.f32 	%f92, [%rd34];
	ld.const.f32 	%f93, [kernel2d+80];
	fma.rn.f32 	%f103, %f92, %f93, %f103;
$L__BB2_42:
	max.u32 	%r36, %r11, %r7;
	setp.gt.u32 	%p47, %r36, 7;
	@%p47 bra 	$L__BB2_44;
	add.s32 	%r37, %r8, %r11;
	mul.wide.u32 	%rd35, %r37, 4;
	add.s64 	%rd36, %rd1, %rd35;
	ld.global.f32 	%f94, [%rd36];
	ld.const.f32 	%f95, [kernel2d+84];
	fma.rn.f32 	%f103, %f94, %f95, %f103;
$L__BB2_44:
	setp.lt.u32 	%p48, %r11, 8;
	setp.lt.u32 	%p49, %r19, 4;
	and.pred  	%p5, %p48, %p49;
	not.pred 	%p50, %p5;
	@%p50 bra 	$L__BB2_46;
	add.s32 	%r38, %r9, %r11;
	mul.wide.u32 	%rd37, %r38, 4;
	add.s64 	%rd38, %rd1, %rd37;
	ld.global.f32 	%f96, [%rd38];
	ld.const.f32 	%f97, [kernel2d+88];
	fma.rn.f32 	%f103, %f96, %f97, %f103;
$L__BB2_46:
	cvt.u64.u32 	%rd39, %r11;
	add.s64 	%rd40, %rd6, %rd39;
	shl.b64 	%rd41, %rd40, 2;
	add.s64 	%rd11, %rd1, %rd41;
	@%p50 bra 	$L__BB2_48;
	ld.global.f32 	%f98, [%rd11+32];
	ld.const.f32 	%f99, [kernel2d+92];
	fma.rn.f32 	%f103, %f98, %f99, %f103;
$L__BB2_48:
	setp.gt.u32 	%p52, %r11, 7;
	setp.gt.u32 	%p53, %r19, 2;
	or.pred  	%p54, %p52, %p53;
	@%p54 bra 	$L__BB2_50;
	ld.global.f32 	%f100, [%rd11+64];
	ld.const.f32 	%f101, [kernel2d+96];
	fma.rn.f32 	%f103, %f100, %f101, %f103;
$L__BB2_50:
	st.global.f32 	[%rd2], %f103;
	ret;

}


// ===== COMPILED SASS (sm_100) =====

	.target	sm_100

	.elftype	@"ET_EXEC"


//--------------------- .note.nv.tkinfo           --------------------------
	.section	.note.nv.tkinfo,"",@"SHT_NOTE"
	.sectionflags	@"SHF_NOTE_NV_TKINFO"
	.tkinfo
        /*0018*/ 	.word	0x00000002
        /*0030*/ 	.string	""
        /*0030*/ 	.string	"ptxas"
        /*0030*/ 	.string	"Cuda compilation tools, release 13.0, V13.0.88"
        /*0030*/ 	.string	"Build cuda_13.0.r13.0/compiler.36424714_0"
        /*0030*/ 	.string	"-arch sm_100 -m 64 "



//--------------------- .note.nv.cuinfo           --------------------------
	.section	.note.nv.cuinfo,"",@"SHT_NOTE"
	.sectionflags	@"SHF_NOTE_NV_CUINFO"
        /*0018*/ 	.short	0x0002
        /*001a*/ 	.short	0x0064
        /*001c*/ 	.short	0x0082
	.zero		2


//--------------------- .nv.info                  --------------------------
	.section	.nv.info,"",@"SHT_CUDA_INFO"
	.align	4


	//----- nvinfo : EIATTR_REGCOUNT
	.align		4
        /*0000*/ 	.byte	0x04, 0x2f
        /*0002*/ 	.short	(.L_3 - .L_2)
	.align		4
.L_2:
        /*0004*/ 	.word	index@(_Z12conv1d_naivePfS_)
        /*0008*/ 	.word	0x00000016


	//----- nvinfo : EIATTR_FRAME_SIZE
	.align		4
.L_3:
        /*000c*/ 	.byte	0x04, 0x11
        /*000e*/ 	.short	(.L_5 - .L_4)
	.align		4
.L_4:
        /*0010*/ 	.word	index@(_Z12conv1d_naivePfS_)
        /*0014*/ 	.word	0x00000000


	//----- nvinfo : EIATTR_REGCOUNT
	.align		4
.L_5:
        /*0018*/ 	.byte	0x04, 0x2f
        /*001a*/ 	.short	(.L_7 - .L_6)
	.align		4
.L_6:
        /*001c*/ 	.word	index@(_Z13conv1d_sharedPfS_)
        /*0020*/ 	.word	0x00000013


	//----- nvinfo : EIATTR_FRAME_SIZE
	.align		4
.L_7:
        /*0024*/ 	.byte	0x04, 0x11
        /*0026*/ 	.short	(.L_9 - .L_8)
	.align		4
.L_8:
        /*0028*/ 	.word	index@(_Z13conv1d_sharedPfS_)
        /*002c*/ 	.word	0x00000000


	//----- nvinfo : EIATTR_REGCOUNT
	.align		4
.L_9:
        /*0030*/ 	.byte	0x04, 0x2f
        /*0032*/ 	.short	(.L_11 - .L_10)
	.align		4
.L_10:
        /*0034*/ 	.word	index@(_Z12conv2d_naivePfS_)
        /*0038*/ 	.word	0x0000001f


	//----- nvinfo : EIATTR_FRAME_SIZE
	.align		4
.L_11:
        /*003c*/ 	.byte	0x04, 0x11
        /*003e*/ 	.short	(.L_13 - .L_12)
	.align		4
.L_12:
        /*0040*/ 	.word	index@(_Z12conv2d_naivePfS_)
        /*0044*/ 	.word	0x00000000


	//----- nvinfo : EIATTR_MIN_STACK_SIZE
	.align		4
.L_13:
        /*0048*/ 	.byte	0x04, 0x12
        /*004a*/ 	.short	(.L_15 - .L_14)
	.align		4
.L_14:
        /*004c*/ 	.word	index@(_Z12conv2d_naivePfS_)
        /*0050*/ 	.word	0x00000000


	//----- nvinfo : EIATTR_MIN_STACK_SIZE
	.align		4
.L_15:
        /*0054*/ 	.byte	0x04, 0x12
        /*0056*/ 	.short	(.L_17 - .L_16)
	.align		4
.L_16:
        /*0058*/ 	.word	index@(_Z13conv1d_sharedPfS_)
        /*005c*/ 	.word	0x00000000


	//----- nvinfo : EIATTR_MIN_STACK_SIZE
	.align		4
.L_17:
        /*0060*/ 	.byte	0x04, 0x12
        /*0062*/ 	.short	(.L_19 - .L_18)
	.align		4
.L_18:
        /*0064*/ 	.word	index@(_Z12conv1d_naivePfS_)
        /*0068*/ 	.word	0x00000000
.L_19:


//--------------------- .nv.compat                --------------------------
	.section	.nv.compat,"",@"SHT_CUDA_COMPAT_INFO"
	.align	4
        /*0000*/ 	.byte	0x02, 0x09, 0x00, 0x00, 0x02, 0x02, 0x01, 0x00, 0x02, 0x05, 0x05, 0x00, 0x03, 0x07, 0x01, 0x01
        /*0010*/ 	.byte	0x02, 0x03, 0x00, 0x00, 0x02, 0x06, 0x01, 0x00, 0x04, 0x0b, 0x08, 0x00, 0x09, 0x00, 0x00, 0x00
        /*0020*/ 	.byte	0x00, 0x00, 0x00, 0x00


//--------------------- .nv.info._Z12conv2d_naivePfS_ --------------------------
	.section	.nv.info._Z12conv2d_naivePfS_,"",@"SHT_CUDA_INFO"
	.sectionflags	@""
	.align	4


	//----- nvinfo : EIATTR_CUDA_API_VERSION
	.align		4
        /*0000*/ 	.byte	0x04, 0x37
        /*0002*/ 	.short	(.L_21 - .L_20)
.L_20:
        /*0004*/ 	.word	0x00000082


	//----- nvinfo : EIATTR_KPARAM_INFO
	.align		4
.L_21:
        /*0008*/ 	.byte	0x04, 0x17
        /*000a*/ 	.short	(.L_23 - .L_22)
.L_22:
        /*000c*/ 	.word	0x00000000
        /*0010*/ 	.short	0x0001
        /*0012*/ 	.short	0x0008
        /*0014*/ 	.byte	0x00, 0xf5, 0x21, 0x00


	//----- nvinfo : EIATTR_KPARAM_INFO
	.align		4
.L_23:
        /*0018*/ 	.byte	0x04, 0x17
        /*001a*/ 	.short	(.L_25 - .L_24)
.L_24:
        /*001c*/ 	.word	0x00000000
        /*0020*/ 	.short	0x0000
        /*0022*/ 	.short	0x0000
        /*0024*/ 	.byte	0x00, 0xf5, 0x21, 0x00


	//----- nvinfo : EIATTR_SPARSE_MMA_MASK
	.align		4
.L_25:
        /*0028*/ 	.byte	0x03, 0x50
        /*002a*/ 	.short	0x0000


	//----- nvinfo : EIATTR_MAXREG_COUNT
	.align		4
        /*002c*/ 	.byte	0x03, 0x1b
        /*002e*/ 	.short	0x00ff


	//----- nvinfo : EIATTR_MERCURY_ISA_VERSION
	.align		4
        /*0030*/ 	.byte	0x03, 0x5f
        /*0032*/ 	.short	0x0101


	//----- nvinfo : EIATTR_VRC_CTA_INIT_COUNT
	.align		4
        /*0034*/ 	.byte	0x02, 0x4a
	.zero		1
	.zero		1


	//----- nvinfo : EIATTR_EXIT_INSTR_OFFSETS
	.align		4
        /*0038*/ 	.byte	0x04, 0x1c
        /*003a*/ 	.short	(.L_27 - .L_26)


	//   ....[0]....
.L_26:
        /*003c*/ 	.word	0x00000ab0


	//----- nvinfo : EIATTR_CBANK_PARAM_SIZE
	.align		4
.L_27:
        /*0040*/ 	.byte	0x03, 0x19
        /*0042*/ 	.short	0x0010


	//----- nvinfo : EIATTR_PARAM_CBANK
	.align		4
        /*0044*/ 	.byte	0x04, 0x0a
        /*0046*/ 	.short	(.L_29 - .L_28)
	.align		4
.L_28:
        /*0048*/ 	.word	index@(.nv.constant0._Z12conv2d_naivePfS_)
        /*004c*/ 	.short	0x0380
        /*004e*/ 	.short	0x0010


	//----- nvinfo : EIATTR_SW_WAR
	.align		4
.L_29:
        /*0050*/ 	.byte	0x04, 0x36
        /*0052*/ 	.short	(.L_31 - .L_30)
.L_30:
        /*0054*/ 	.word	0x00000008
.L_31:


//--------------------- .nv.info._Z13conv1d_sharedPfS_ --------------------------
	.section	.nv.info._Z13conv1d_sharedPfS_,"",@"SHT_CUDA_INFO"
	.sectionflags	@""
	.align	4


	//----- nvinfo : EIATTR_CUDA_API_VERSION
	.align		4
        /*0000*/ 	.byte	0x04, 0x37
        /*0002*/ 	.short	(.L_33 - .L_32)
.L_32:
        /*0004*/ 	.word	0x00000082


	//----- nvinfo : EIATTR_KPARAM_INFO
	.align		4
.L_33:
        /*0008*/ 	.byte	0x04, 0x17
        /*000a*/ 	.short	(.L_35 - .L_34)
.L_34:
        /*000c*/ 	.word	0x00000000
        /*0010*/ 	.short	0x0001
        /*0012*/ 	.short	0x0008
        /*0014*/ 	.byte	0x00, 0xf5, 0x21, 0x00


	//----- nvinfo : EIATTR_KPARAM_INFO
	.align		4
.L_35:
        /*0018*/ 	.byte	0x04, 0x17
        /*001a*/ 	.short	(.L_37 - .L_36)
.L_36:
        /*001c*/ 	.word	0x00000000
        /*0020*/ 	.short	0x0000
        /*0022*/ 	.short	0x0000
        /*0024*/ 	.byte	0x00, 0xf5, 0x21, 0x00


	//----- nvinfo : EIATTR_SPARSE_MMA_MASK
	.align		4
.L_37:
        /*0028*/ 	.byte	0x03, 0x50
        /*002a*/ 	.short	0x0000


	//----- nvinfo : EIATTR_MAXREG_COUNT
	.align		4
        /*002c*/ 	.byte	0x03, 0x1b
        /*002e*/ 	.short	0x00ff


	//----- nvinfo : EIATTR_NUM_BARRIERS
	.align		4
        /*0030*/ 	.byte	0x02, 0x4c
        /*0032*/ 	.byte	0x01
	.zero		1


	//----- nvinfo : EIATTR_MERCURY_ISA_VERSION
	.align		4
        /*0034*/ 	.byte	0x03, 0x5f
        /*0036*/ 	.short	0x0101


	//----- nvinfo : EIATTR_VRC_CTA_INIT_COUNT
	.align		4
        /*0038*/ 	.byte	0x02, 0x4a
	.zero		1
	.zero		1


	//----- nvinfo : EIATTR_EXIT_INSTR_OFFSETS
	.align		4
        /*003c*/ 	.byte	0x04, 0x1c
        /*003e*/ 	.short	(.L_39 - .L_38)


	//   ....[0]....
.L_38:
        /*0040*/ 	.word	0x00000370


	//----- nvinfo : EIATTR_CBANK_PARAM_SIZE
	.align		4
.L_39:
        /*0044*/ 	.byte	0x03, 0x19
        /*0046*/ 	.short	0x0010


	//----- nvinfo : EIATTR_PARAM_CBANK
	.align		4
        /*0048*/ 	.byte	0x04, 0x0a
        /*004a*/ 	.short	(.L_41 - .L_40)
	.align		4
.L_40:
        /*004c*/ 	.word	index@(.nv.constant0._Z13conv1d_sharedPfS_)
        /*0050*/ 	.short	0x0380
        /*0052*/ 	.short	0x0010


	//----- nvinfo : EIATTR_SW_WAR
	.align		4
.L_41:
        /*0054*/ 	.byte	0x04, 0x36
        /*0056*/ 	.short	(.L_43 - .L_42)
.L_42:
        /*0058*/ 	.word	0x00000008
.L_43:


//--------------------- .nv.info._Z12conv1d_naivePfS_ --------------------------
	.section	.nv.info._Z12conv1d_naivePfS_,"",@"SHT_CUDA_INFO"
	.sectionflags	@""
	.align	4


	//----- nvinfo : EIATTR_CUDA_API_VERSION
	.align		4
        /*0000*/ 	.byte	0x04, 0x37
        /*0002*/ 	.short	(.L_45 - .L_44)
.L_44:
        /*0004*/ 	.word	0x00000082


	//----- nvinfo : EIATTR_KPARAM_INFO
	.align		4
.L_45:
        /*0008*/ 	.byte	0x04, 0x17
        /*000a*/ 	.short	(.L_47 - .L_46)
.L_46:
        /*000c*/ 	.word	0x00000000
        /*0010*/ 	.short	0x0001
        /*0012*/ 	.short	0x0008
        /*0014*/ 	.byte	0x00, 0xf5, 0x21, 0x00


	//----- nvinfo : EIATTR_KPARAM_INFO
	.align		4
.L_47:
        /*0018*/ 	.byte	0x04, 0x17
        /*001a*/ 	.short	(.L_49 - .L_48)
.L_48:
        /*001c*/ 	.word	0x00000000
        /*0020*/ 	.short	0x0000
        /*0022*/ 	.short	0x0000
        /*0024*/ 	.byte	0x00, 0xf5, 0x21, 0x00


	//----- nvinfo : EIATTR_SPARSE_MMA_MASK
	.align		4
.L_49:
        /*0028*/ 	.byte	0x03, 0x50
        /*002a*/ 	.short	0x0000


	//----- nvinfo : EIATTR_MAXREG_COUNT
	.align		4
        /*002c*/ 	.byte	0x03, 0x1b
        /*002e*/ 	.short	0x00ff


	//----- nvinfo : EIATTR_MERCURY_ISA_VERSION
	.align		4
        /*0030*/ 	.byte	0x03, 0x5f
        /*0032*/ 	.short	0x0101


	//----- nvinfo : EIATTR_VRC_CTA_INIT_COUNT
	.align		4
        /*0034*/ 	.byte	0x02, 0x4a
	.zero		1
	.zero		1


	//----- nvinfo : EIATTR_EXIT_INSTR_OFFSETS
	.align		4
        /*0038*/ 	.byte	0x04, 0x1c
        /*003a*/ 	.short	(.L_51 - .L_50)


	//   ....[0]....
.L_50:
        /*003c*/ 	.word	0x00000260


	//----- nvinfo : EIATTR_CBANK_PARAM_SIZE
	.align		4
.L_51:
        /*0040*/ 	.byte	0x03, 0x19
        /*0042*/ 	.short	0x0010


	//----- nvinfo : EIATTR_PARAM_CBANK
	.align		4
        /*0044*/ 	.byte	0x04, 0x0a
        /*0046*/ 	.short	(.L_53 - .L_52)
	.align		4
.L_52:
        /*0048*/ 	.word	index@(.nv.constant0._Z12conv1d_naivePfS_)
        /*004c*/ 	.short	0x0380
        /*004e*/ 	.short	0x0010


	//----- nvinfo : EIATTR_SW_WAR
	.align		4
.L_53:
        /*0050*/ 	.byte	0x04, 0x36
        /*0052*/ 	.short	(.L_55 - .L_54)
.L_54:
        /*0054*/ 	.word	0x00000008
.L_55:


//--------------------- .nv.callgraph             --------------------------
	.section	.nv.callgraph,"",@"SHT_CUDA_CALLGRAPH"
	.align	4
	.sectionentsize	8
	.align		4
        /*0000*/ 	.word	0x00000000
	.align		4
        /*0004*/ 	.word	0xffffffff
	.align		4
        /*0008*/ 	.word	0x00000000
	.align		4
        /*000c*/ 	.word	0xfffffffe
	.align		4
        /*0010*/ 	.word	0x00000000
	.align		4
        /*0014*/ 	.word	0xfffffffd
	.align		4
        /*0018*/ 	.word	0x00000000
	.align		4
        /*001c*/ 	.word	0xfffffffc


//--------------------- .nv.constant3             --------------------------
	.section	.nv.constant3,"a",@progbits
	.align	4
.nv.constant3:
	.type		kernel,@object
	.size		kernel,(kernel2d - kernel)
kernel:
	.zero		20
	.type		kernel2d,@object
	.size		kernel2d,(.L_1 - kernel2d)
kernel2d:
	.zero		100
.L_1:


//--------------------- .text._Z12conv2d_naivePfS_ --------------------------
	.section	.text._Z12conv2d_naivePfS_,"ax",@progbits
	.align	128
        .global         _Z12conv2d_naivePfS_
        .type           _Z12conv2d_naivePfS_,@function
        .size           _Z12conv2d_naivePfS_,(.L_x_3 - _Z12conv2d_naivePfS_)
        .other          _Z12conv2d_naivePfS_,@"STO_CUDA_ENTRY STV_DEFAULT"
_Z12conv2d_naivePfS_:
.text._Z12conv2d_naivePfS_:
[----:B------:R-:W-:Y:S01]  /*0000*/  LDC R1, c[0x0][0x37c] ;  /* 0x0000df00ff017b82 */ /* 0x000fe20000000800 */
[----:B------:R-:W0:Y:S07]  /*0010*/  S2R R0, SR_TID.X ;  /* 0x0000000000007919 */ /* 0x000e2e0000002100 */
[----:B------:R-:W0:Y:S01]  /*0020*/  LDC R19, c[0x0][0x360] ;  /* 0x0000d800ff137b82 */ /* 0x000e220000000800 */
[----:B------:R-:W1:Y:S01]  /*0030*/  LDCU.64 UR6, c[0x0][0x380] ;  /* 0x00007000ff0677ac */ /* 0x000e620008000a00 */
[----:B------:R-:W2:Y:S06]  /*0040*/  S2R R3, SR_TID.Y ;  /* 0x0000000000037919 */ /* 0x000eac0000002200 */
[----:B------:R-:W0:Y:S08]  /*0050*/  S2UR UR4, SR_CTAID.X ;  /* 0x00000000000479c3 */ /* 0x000e300000002500 */
[----:B------:R-:W2:Y:S08]  /*0060*/  S2UR UR5, SR_CTAID.Y ;  /* 0x00000000000579c3 */ /* 0x000eb00000002600 */
[----:B------:R-:W2:Y:S01]  /*0070*/  LDC R24, c[0x0][0x364] ;  /* 0x0000d900ff187b82 */ /* 0x000ea20000000800 */
[----:B0-----:R-:W-:-:S07]  /*0080*/  IMAD R19, R19, UR4, R0 ;  /* 0x0000000413137c24 */ /* 0x001fce000f8e0200 */
[----:B------:R-:W0:Y:S01]  /*0090*/  LDC.64 R4, c[0x0][0x380] ;  /* 0x0000e000ff047b82 */ /* 0x000e220000000a00 */
[----:B------:R-:W-:-:S05]  /*00a0*/  IMAD.SHL.U32 R17, R19, 0x2, RZ ;  /* 0x0000000213117824 */ /* 0x000fca00078e00ff */
[----:B------:R-:W-:Y:S01]  /*00b0*/  IADD3 R13, PT, PT, R17, -0x2, RZ ;  /* 0xfffffffe110d7810 */ /* 0x000fe20007ffe0ff */
[----:B--2---:R-:W-:Y:S01]  /*00c0*/  IMAD R24, R24, UR5, R3 ;  /* 0x0000000518187c24 */ /* 0x004fe2000f8e0203 */
[----:B------:R-:W2:Y:S03]  /*00d0*/  LDCU.64 UR4, c[0x0][0x358] ;  /* 0x00006b00ff0477ac */ /* 0x000ea60008000a00 */
[C---:B------:R-:W-:Y:S01]  /*00e0*/  IMAD.SHL.U32 R18, R24.reuse, 0x2, RZ ;  /* 0x0000000218127824 */ /* 0x040fe200078e00ff */
[----:B------:R-:W-:-:S03]  /*00f0*/  ISETP.GE.U32.AND P1, PT, R24, 0x4, PT ;  /* 0x000000041800780c */ /* 0x000fc60003f26070 */
[C---:B------:R-:W-:Y:S02]  /*0100*/  VIADD R14, R18.reuse, 0xfffffffe ;  /* 0xfffffffe120e7836 */ /* 0x040fe40000000000 */
[----:B------:R-:W-:-:S03]  /*0110*/  VIADD R18, R18, 0xffffffff ;  /* 0xffffffff12127836 */ /* 0x000fc60000000000 */
[C---:B------:R-:W-:Y:S01]  /*0120*/  VIMNMX.U32 R0, PT, PT, R13.reuse, R14, !PT ;  /* 0x0000000e0d007248 */ /* 0x040fe20007fe0000 */
[----:B------:R-:W-:Y:S01]  /*0130*/  IMAD R7, R18, 0x8, R13 ;  /* 0x0000000812077824 */ /* 0x000fe200078e020d */
[----:B------:R-:W-:Y:S02]  /*0140*/  SHF.L.U32 R20, R14, 0x3, RZ ;  /* 0x000000030e147819 */ /* 0x000fe400000006ff */
[----:B------:R-:W-:Y:S02]  /*0150*/  ISETP.GT.U32.AND P3, PT, R0, 0x7, PT ;  /* 0x000000070000780c */ /* 0x000fe40003f64070 */
[C---:B------:R-:W-:Y:S01]  /*0160*/  VIMNMX.U32 R0, PT, PT, R13.reuse, R18, !PT ;  /* 0x000000120d007248 */ /* 0x040fe20007fe0000 */
[----:B------:R-:W-:-:S03]  /*0170*/  IMAD.IADD R3, R13, 0x1, R20 ;  /* 0x000000010d037824 */ /* 0x000fc600078e0214 */
[----:B------:R-:W-:Y:S01]  /*0180*/  ISETP.GT.U32.AND P5, PT, R0, 0x7, PT ;  /* 0x000000070000780c */ /* 0x000fe20003fa4070 */
[--C-:B0-----:R-:W-:Y:S01]  /*0190*/  IMAD.WIDE.U32 R2, R3, 0x4, R4.reuse ;  /* 0x0000000403027825 */ /* 0x101fe200078e0004 */
[----:B------:R-:W-:Y:S02]  /*01a0*/  SHF.L.U32 R16, R24, 0x4, RZ ;  /* 0x0000000418107819 */ /* 0x000fe400000006ff */
[----:B------:R-:W-:Y:S01]  /*01b0*/  ISETP.LT.U32.AND P4, PT, R13, 0x8, !P1 ;  /* 0x000000080d00780c */ /* 0x000fe20004f81070 */
[----:B------:R-:W-:Y:S02]  /*01c0*/  IMAD.WIDE.U32 R6, R7, 0x4, R4 ;  /* 0x0000000407067825 */ /* 0x000fe400078e0004 */
[----:B--2---:R-:W2:Y:S02]  /*01d0*/  @!P3 LDG.E R0, desc[UR4][R2.64] ;  /* 0x000000040200b981 */ /* 0x004ea4000c1e1900 */
[C---:B------:R-:W-:Y:S01]  /*01e0*/  IMAD.IADD R11, R13.reuse, 0x1, R16 ;  /* 0x000000010d0b7824 */ /* 0x040fe200078e0210 */
[----:B------:R-:W-:-:S03]  /*01f0*/  IADD3 R9, P0, PT, R13, R16, RZ ;  /* 0x000000100d097210 */ /* 0x000fc60007f1e0ff */
[----:B------:R-:W3:Y:S01]  /*0200*/  @!P5 LDG.E R12, desc[UR4][R6.64] ;  /* 0x00000004060cd981 */ /* 0x000ee2000c1e1900 */
[----:B------:R-:W-:Y:S01]  /*0210*/  IMAD.WIDE.U32 R10, R11, 0x4, R4 ;  /* 0x000000040b0a7825 */ /* 0x000fe200078e0004 */
[C---:B-1----:R-:W-:Y:S01]  /*0220*/  LEA R8, P2, R9.reuse, UR6, 0x2 ;  /* 0x0000000609087c11 */ /* 0x042fe2000f8410ff */
[----:B------:R-:W3:Y:S02]  /*0230*/  @!P5 LDC R23, c[0x3][0x18] ;  /* 0x00c00600ff17db82 */ /* 0x000ee40000000800 */
[----:B------:R-:W-:Y:S01]  /*0240*/  IMAD.X R22, RZ, RZ, RZ, P0 ;  /* 0x000000ffff167224 */ /* 0x000fe200000e06ff */
[----:B------:R-:W-:Y:S01]  /*0250*/  ISETP.GT.U32.AND P0, PT, R24, 0x2, PT ;  /* 0x000000021800780c */ /* 0x000fe20003f04070 */
[----:B------:R-:W4:Y:S03]  /*0260*/  @P4 LDG.E R26, desc[UR4][R10.64] ;  /* 0x000000040a1a4981 */ /* 0x000f26000c1e1900 */
[----:B------:R-:W-:Y:S01]  /*0270*/  LEA.HI.X R9, R9, UR7, R22, 0x2, P2 ;  /* 0x0000000709097c11 */ /* 0x000fe200090f1416 */
[----:B------:R-:W4:Y:S01]  /*0280*/  @P4 LDC R21, c[0x3][0x1c] ;  /* 0x00c00700ff154b82 */ /* 0x000f220000000800 */
[----:B------:R-:W-:-:S03]  /*0290*/  ISETP.GT.U32.OR P2, PT, R13, 0x7, P0 ;  /* 0x000000070d00780c */ /* 0x000fc60000744470 */
[----:B------:R-:W5:Y:S04]  /*02a0*/  @P4 LDG.E R28, desc[UR4][R8.64+0x20] ;  /* 0x00002004081c4981 */ /* 0x000f68000c1e1900 */
[----:B------:R-:W2:Y:S06]  /*02b0*/  @!P3 LDC R13, c[0x3][0x14] ;  /* 0x00c00500ff0dbb82 */ /* 0x000eac0000000800 */
[----:B------:R-:W5:Y:S01]  /*02c0*/  @!P2 LDG.E R22, desc[UR4][R8.64+0x40] ;  /* 0x000040040816a981 */ /* 0x000f62000c1e1900 */
[----:B------:R-:W-:Y:S01]  /*02d0*/  HFMA2 R15, -RZ, RZ, 0, 0 ;  /* 0x00000000ff0f7431 */ /* 0x000fe200000001ff */
[----:B------:R-:W-:Y:S01]  /*02e0*/  LEA R19, R24, R19, 0x2 ;  /* 0x0000001318137211 */ /* 0x000fe200078e10ff */
[----:B--2---:R-:W-:-:S02]  /*02f0*/  @!P3 FFMA R15, R0, R13, RZ ;  /* 0x0000000d000fb223 */ /* 0x004fc400000000ff */
[----:B------:R-:W5:Y:S02]  /*0300*/  @P4 LDC R0, c[0x3][0x20] ;  /* 0x00c00800ff004b82 */ /* 0x000f640000000800 */
[----:B---3--:R-:W-:-:S06]  /*0310*/  @!P5 FFMA R15, R12, R23, R15 ;  /* 0x000000170c0fd223 */ /* 0x008fcc000000000f */
[----:B------:R-:W0:Y:S01]  /*0320*/  @!P2 LDC R23, c[0x3][0x24] ;  /* 0x00c00900ff17ab82 */ /* 0x000e220000000800 */
[----:B----4-:R-:W-:Y:S01]  /*0330*/  @P4 FFMA R15, R26, R21, R15 ;  /* 0x000000151a0f4223 */ /* 0x010fe2000000000f */
[----:B------:R-:W-:-:S06]  /*0340*/  VIADD R21, R17, 0xffffffff ;  /* 0xffffffff11157836 */ /* 0x000fcc0000000000 */
[----:B------:R-:W1:Y:S01]  /*0350*/  LDC.64 R12, c[0x0][0x388] ;  /* 0x0000e200ff0c7b82 */ /* 0x000e620000000a00 */
[----:B------:R-:W-:-:S04]  /*0360*/  VIMNMX.U32 R25, PT, PT, R14, R21, !PT ;  /* 0x000000150e197248 */ /* 0x000fc80007fe0000 */
[----:B------:R-:W-:Y:S01]  /*0370*/  ISETP.GT.U32.AND P5, PT, R25, 0x7, PT ;  /* 0x000000071900780c */ /* 0x000fe20003fa4070 */
[----:B-----5:R-:W-:Y:S01]  /*0380*/  @P4 FFMA R15, R28, R0, R15 ;  /* 0x000000001c0f4223 */ /* 0x020fe2000000000f */
[----:B------:R-:W-:Y:S02]  /*0390*/  VIMNMX.U32 R0, PT, PT, R18, R21, !PT ;  /* 0x0000001512007248 */ /* 0x000fe40007fe0000 */
[----:B------:R-:W-:Y:S02]  /*03a0*/  ISETP.LT.U32.AND P4, PT, R21, 0x8, !P1 ;  /* 0x000000081500780c */ /* 0x000fe40004f81070 */
[----:B------:R-:W-:Y:S01]  /*03b0*/  ISETP.GT.U32.AND P3, PT, R0, 0x7, PT ;  /* 0x000000070000780c */ /* 0x000fe20003f64070 */
[----:B0-----:R-:W-:Y:S01]  /*03c0*/  @!P2 FFMA R15, R22, R23, R15 ;  /* 0x00000017160fa223 */ /* 0x001fe2000000000f */
[----:B-1----:R-:W-:Y:S01]  /*03d0*/  IMAD.WIDE R12, R19, 0x4, R12 ;  /* 0x00000004130c7825 */ /* 0x002fe200078e020c */
[----:B------:R-:W-:-:S04]  /*03e0*/  ISETP.GT.U32.OR P6, PT, R21, 0x7, P0 ;  /* 0x000000071500780c */ /* 0x000fc800007c4470 */
[----:B------:R-:W0:Y:S01]  /*03f0*/  @!P5 LDC R19, c[0x3][0x28] ;  /* 0x00c00a00ff13db82 */ /* 0x000e220000000800 */
[----:B------:R0:W-:Y:S04]  /*0400*/  STG.E desc[UR4][R12.64], R15 ;  /* 0x0000000f0c007986 */ /* 0x0001e8000c101904 */
[----:B------:R1:W0:Y:S03]  /*0410*/  @!P5 LDG.E R2, desc[UR4][R2.64+0x4] ;  /* 0x000004040202d981 */ /* 0x000226000c1e1900 */
[----:B------:R-:W2:Y:S01]  /*0420*/  @!P3 LDC R21, c[0x3][0x2c] ;  /* 0x00c00b00ff15bb82 */ /* 0x000ea20000000800 */
[----:B------:R-:W2:Y:S04]  /*0430*/  @!P3 LDG.E R6, desc[UR4][R6.64+0x4] ;  /* 0x000004040606b981 */ /* 0x000ea8000c1e1900 */
[----:B------:R3:W4:Y:S03]  /*0440*/  @P4 LDG.E R10, desc[UR4][R10.64+0x4] ;  /* 0x000004040a0a4981 */ /* 0x000726000c1e1900 */
[----:B------:R-:W4:Y:S01]  /*0450*/  @P4 LDC R23, c[0x3][0x30] ;  /* 0x00c00c00ff174b82 */ /* 0x000f220000000800 */
[----:B------:R-:W5:Y:S04]  /*0460*/  @P4 LDG.E R0, desc[UR4][R8.64+0x24] ;  /* 0x0000240408004981 */ /* 0x000f68000c1e1900 */
[----:B------:R-:W5:Y:S03]  /*0470*/  @!P6 LDG.E R22, desc[UR4][R8.64+0x44] ;  /* 0x000044040816e981 */ /* 0x000f66000c1e1900 */
[----:B------:R-:W5:Y:S01]  /*0480*/  @P4 LDC R24, c[0x3][0x34] ;  /* 0x00c00d00ff184b82 */ /* 0x000f620000000800 */
[----:B-1----:R-:W-:-:S04]  /*0490*/  VIMNMX.U32 R3, PT, PT, R17, R14, !PT ;  /* 0x0000000e11037248 */ /* 0x002fc80007fe0000 */
[----:B------:R-:W-:-:S03]  /*04a0*/  ISETP.GT.U32.AND P2, PT, R3, 0x7, PT ;  /* 0x000000070300780c */ /* 0x000fc60003f44070 */
[----:B------:R-:W1:Y:S10]  /*04b0*/  @!P6 LDC R25, c[0x3][0x38] ;  /* 0x00c00e00ff19eb82 */ /* 0x000e740000000800 */
[----:B---3--:R-:W-:-:S02]  /*04c0*/  @!P2 IMAD.IADD R11, R17, 0x1, R20 ;  /* 0x00000001110ba824 */ /* 0x008fc400078e0214 */
[----:B0-----:R-:W-:Y:S01]  /*04d0*/  @!P5 FFMA R15, R2, R19, R15 ;  /* 0x00000013020fd223 */ /* 0x001fe2000000000f */
[----:B------:R-:W-:-:S03]  /*04e0*/  VIMNMX.U32 R2, PT, PT, R17, R18, !PT ;  /* 0x0000001211027248 */ /* 0x000fc60007fe0000 */
[----:B--2---:R-:W-:Y:S01]  /*04f0*/  @!P3 FFMA R15, R6, R21, R15 ;  /* 0x00000015060fb223 */ /* 0x004fe2000000000f */
[----:B------:R-:W-:Y:S02]  /*0500*/  ISETP.GT.U32.AND P5, PT, R2, 0x7, PT ;  /* 0x000000070200780c */ /* 0x000fe40003fa4070 */
[----:B------:R-:W-:Y:S01]  /*0510*/  ISETP.LT.U32.AND P3, PT, R17, 0x8, !P1 ;  /* 0x000000081100780c */ /* 0x000fe20004f61070 */
[----:B----4-:R-:W-:Y:S01]  /*0520*/  @P4 FFMA R15, R10, R23, R15 ;  /* 0x000000170a0f4223 */ /* 0x010fe2000000000f */
[----:B------:R-:W-:-:S04]  /*0530*/  @!P2 IMAD.WIDE.U32 R10, R11, 0x4, R4 ;  /* 0x000000040b0aa825 */ /* 0x000fc800078e0004 */
[----:B-----5:R-:W-:Y:S01]  /*0540*/  @P4 FFMA R15, R0, R24, R15 ;  /* 0x00000018000f4223 */ /* 0x020fe2000000000f */
[----:B------:R-:W-:-:S03]  /*0550*/  IADD3 R3, P4, PT, R17, R16, RZ ;  /* 0x0000001011037210 */ /* 0x000fc60007f9e0ff */
[----:B-1----:R-:W-:Y:S01]  /*0560*/  @!P6 FFMA R15, R22, R25, R15 ;  /* 0x00000019160fe223 */ /* 0x002fe2000000000f */
[----:B------:R-:W-:Y:S02]  /*0570*/  @!P5 LEA R7, R18, R17, 0x3 ;  /* 0x000000111207d211 */ /* 0x000fe400078e18ff */
[----:B------:R-:W-:Y:S02]  /*0580*/  @P3 IMAD.IADD R9, R17, 0x1, R16 ;  /* 0x0000000111093824 */ /* 0x000fe400078e0210 */
[----:B------:R0:W-:Y:S01]  /*0590*/  STG.E desc[UR4][R12.64], R15 ;  /* 0x0000000f0c007986 */ /* 0x0001e2000c101904 */
[----:B------:R-:W1:Y:S01]  /*05a0*/  @P3 LDC R19, c[0x3][0x44] ;  /* 0x00c01100ff133b82 */ /* 0x000e620000000800 */
[--C-:B------:R-:W-:Y:S01]  /*05b0*/  @!P5 IMAD.WIDE.U32 R6, R7, 0x4, R4.reuse ;  /* 0x000000040706d825 */ /* 0x100fe200078e0004 */
[----:B------:R-:W-:Y:S01]  /*05c0*/  IADD3.X R22, PT, PT, RZ, RZ, RZ, P4, !PT ;  /* 0x000000ffff167210 */ /* 0x000fe200027fe4ff */
[----:B------:R2:W0:Y:S01]  /*05d0*/  @!P2 LDG.E R0, desc[UR4][R10.64] ;  /* 0x000000040a00a981 */ /* 0x000422000c1e1900 */
[----:B------:R-:W-:Y:S01]  /*05e0*/  LEA R2, P4, R3, UR6, 0x2 ;  /* 0x0000000603027c11 */ /* 0x000fe2000f8810ff */
[----:B------:R-:W-:-:S02]  /*05f0*/  @P3 IMAD.WIDE.U32 R8, R9, 0x4, R4 ;  /* 0x0000000409083825 */ /* 0x000fc400078e0004 */
[----:B------:R-:W3:Y:S01]  /*0600*/  @!P5 LDG.E R6, desc[UR4][R6.64] ;  /* 0x000000040606d981 */ /* 0x000ee2000c1e1900 */
[----:B------:R-:W-:Y:S01]  /*0610*/  LEA.HI.X R3, R3, UR7, R22, 0x2, P4 ;  /* 0x0000000703037c11 */ /* 0x000fe2000a0f1416 */
[----:B------:R-:W4:Y:S01]  /*0620*/  @P3 LDC R21, c[0x3][0x48] ;  /* 0x00c01200ff153b82 */ /* 0x000f220000000800 */
[----:B------:R-:W-:Y:S01]  /*0630*/  ISETP.GT.U32.OR P4, PT, R17, 0x7, P0 ;  /* 0x000000071100780c */ /* 0x000fe20000784470 */
[----:B------:R-:W1:Y:S04]  /*0640*/  @P3 LDG.E R8, desc[UR4][R8.64] ;  /* 0x0000000408083981 */ /* 0x000e68000c1e1900 */
[----:B------:R-:W4:Y:S02]  /*0650*/  @P3 LDG.E R22, desc[UR4][R2.64+0x20] ;  /* 0x0000200402163981 */ /* 0x000f24000c1e1900 */
[----:B--2---:R-:W0:Y:S06]  /*0660*/  @!P2 LDC R10, c[0x3][0x3c] ;  /* 0x00c00f00ff0aab82 */ /* 0x004e2c0000000800 */
[----:B------:R-:W2:Y:S02]  /*0670*/  @!P4 LDG.E R24, desc[UR4][R2.64+0x40] ;  /* 0x000040040218c981 */ /* 0x000ea4000c1e1900 */
[----:B------:R-:W3:Y:S08]  /*0680*/  @!P5 LDC R11, c[0x3][0x40] ;  /* 0x00c01000ff0bdb82 */ /* 0x000ef00000000800 */
[----:B------:R-:W2:Y:S01]  /*0690*/  @!P4 LDC R23, c[0x3][0x4c] ;  /* 0x00c01300ff17cb82 */ /* 0x000ea20000000800 */
[----:B0-----:R-:W-:Y:S01]  /*06a0*/  @!P2 FFMA R15, R0, R10, R15 ;  /* 0x0000000a000fa223 */ /* 0x001fe2000000000f */
[----:B------:R-:W-:-:S03]  /*06b0*/  ISETP.GT.U32.AND P2, PT, R14, 0x7, PT ;  /* 0x000000070e00780c */ /* 0x000fc60003f44070 */
[----:B---3--:R-:W-:Y:S01]  /*06c0*/  @!P5 FFMA R15, R6, R11, R15 ;  /* 0x0000000b060fd223 */ /* 0x008fe2000000000f */
[C---:B------:R-:W-:Y:S02]  /*06d0*/  IADD3 R0, P5, PT, R17.reuse, R20, RZ ;  /* 0x0000001411007210 */ /* 0x040fe40007fbe0ff */
[----:B------:R-:W-:Y:S01]  /*06e0*/  ISETP.GT.U32.OR P2, PT, R17, 0x6, P2 ;  /* 0x000000061100780c */ /* 0x000fe20001744470 */
[----:B-1----:R-:W-:Y:S02]  /*06f0*/  @P3 FFMA R15, R8, R19, R15 ;  /* 0x00000013080f3223 */ /* 0x002fe4000000000f */
[----:B------:R-:W-:Y:S01]  /*0700*/  IMAD.X R7, RZ, RZ, RZ, P5 ;  /* 0x000000ffff077224 */ /* 0x000fe200028e06ff */
[----:B------:R-:W-:Y:S01]  /*0710*/  LEA R6, P5, R0, UR6, 0x2 ;  /* 0x0000000600067c11 */ /* 0x000fe2000f8a10ff */
[----:B----4-:R-:W-:Y:S01]  /*0720*/  @P3 FFMA R15, R22, R21, R15 ;  /* 0x00000015160f3223 */ /* 0x010fe2000000000f */
[----:B------:R-:W-:Y:S02]  /*0730*/  ISETP.GT.U32.AND P3, PT, R18, 0x7, PT ;  /* 0x000000071200780c */ /* 0x000fe40003f64070 */
[----:B------:R-:W-:-:S02]  /*0740*/  LEA.HI.X R7, R0, UR7, R7, 0x2, P5 ;  /* 0x0000000700077c11 */ /* 0x000fc4000a8f1407 */
[C---:B------:R-:W-:Y:S01]  /*0750*/  ISETP.GT.U32.OR P3, PT, R17.reuse, 0x6, P3 ;  /* 0x000000061100780c */ /* 0x040fe20001f64470 */
[----:B--2---:R-:W-:Y:S01]  /*0760*/  @!P4 FFMA R15, R24, R23, R15 ;  /* 0x00000017180fc223 */ /* 0x004fe2000000000f */
[C---:B------:R-:W-:Y:S01]  /*0770*/  ISETP.LT.U32.AND P4, PT, R17.reuse, 0x7, !P1 ;  /* 0x000000071100780c */ /* 0x040fe20004f81070 */
[----:B------:R-:W0:Y:S03]  /*0780*/  @!P2 LDC R9, c[0x3][0x50] ;  /* 0x00c01400ff09ab82 */ /* 0x000e260000000800 */
[----:B------:R0:W-:Y:S04]  /*0790*/  STG.E desc[UR4][R12.64], R15 ;  /* 0x0000000f0c007986 */ /* 0x0001e8000c101904 */
[----:B------:R-:W0:Y:S01]  /*07a0*/  @!P2 LDG.E R0, desc[UR4][R6.64+0x4] ;  /* 0x000004040600a981 */ /* 0x000e22000c1e1900 */
[----:B------:R-:W-:-:S02]  /*07b0*/  ISETP.GT.U32.OR P5, PT, R17, 0x6, P0 ;  /* 0x000000061100780c */ /* 0x000fc400007a4470 */
[----:B------:R-:W1:Y:S01]  /*07c0*/  @!P3 LDC R11, c[0x3][0x54] ;  /* 0x00c01500ff0bbb82 */ /* 0x000e620000000800 */
[----:B------:R-:W1:Y:S04]  /*07d0*/  @!P3 LDG.E R8, desc[UR4][R6.64+0x24] ;  /* 0x000024040608b981 */ /* 0x000e68000c1e1900 */
[----:B------:R-:W2:Y:S03]  /*07e0*/  @P4 LDG.E R10, desc[UR4][R2.64+0x4] ;  /* 0x00000404020a4981 */ /* 0x000ea6000c1e1900 */
[----:B------:R-:W2:Y:S01]  /*07f0*/  @P4 LDC R19, c[0x3][0x58] ;  /* 0x00c01600ff134b82 */ /* 0x000ea20000000800 */
[----:B------:R-:W3:Y:S04]  /*0800*/  @P4 LDG.E R22, desc[UR4][R2.64+0x24] ;  /* 0x0000240402164981 */ /* 0x000ee8000c1e1900 */
[----:B------:R4:W5:Y:S01]  /*0810*/  @!P5 LDG.E R24, desc[UR4][R2.64+0x44] ;  /* 0x000044040218d981 */ /* 0x000962000c1e1900 */
[----:B------:R-:W-:-:S02]  /*0820*/  IADD3 R17, PT, PT, R17, 0x2, RZ ;  /* 0x0000000211117810 */ /* 0x000fc40007ffe0ff */
[----:B------:R-:W3:Y:S02]  /*0830*/  @P4 LDC R21, c[0x3][0x5c] ;  /* 0x00c01700ff154b82 */ /* 0x000ee40000000800 */
[----:B------:R-:W-:Y:S02]  /*0840*/  VIMNMX.U32 R14, PT, PT, R14, R17, !PT ;  /* 0x000000110e0e7248 */ /* 0x000fe40007fe0000 */
[C---:B------:R-:W-:Y:S02]  /*0850*/  ISETP.LT.U32.AND P1, PT, R17.reuse, 0x8, !P1 ;  /* 0x000000081100780c */ /* 0x040fe40004f21070 */
[----:B------:R-:W-:Y:S02]  /*0860*/  ISETP.GT.U32.OR P0, PT, R17, 0x7, P0 ;  /* 0x000000071100780c */ /* 0x000fe40000704470 */
[----:B------:R-:W5:Y:S01]  /*0870*/  @!P5 LDC R23, c[0x3][0x60] ;  /* 0x00c01800ff17db82 */ /* 0x000f620000000800 */
[----:B0-----:R-:W-:Y:S01]  /*0880*/  @!P2 FFMA R15, R0, R9, R15 ;  /* 0x00000009000fa223 */ /* 0x001fe2000000000f */
[----:B------:R-:W-:-:S02]  /*0890*/  VIMNMX.U32 R0, PT, PT, R18, R17, !PT ;  /* 0x0000001112007248 */ /* 0x000fc40007fe0000 */
[----:B------:R-:W-:Y:S01]  /*08a0*/  ISETP.GT.U32.AND P2, PT, R14, 0x7, PT ;  /* 0x000000070e00780c */ /* 0x000fe20003f44070 */
[----:B-1----:R-:W-:Y:S01]  /*08b0*/  @!P3 FFMA R15, R8, R11, R15 ;  /* 0x0000000b080fb223 */ /* 0x002fe2000000000f */
[----:B------:R-:W-:-:S03]  /*08c0*/  ISETP.GT.U32.AND P3, PT, R0, 0x7, PT ;  /* 0x000000070000780c */ /* 0x000fc60003f64070 */
[----:B--2---:R-:W-:-:S04]  /*08d0*/  @P4 FFMA R15, R10, R19, R15 ;  /* 0x000000130a0f4223 */ /* 0x004fc8000000000f */
[----:B---3--:R-:W-:Y:S01]  /*08e0*/  @P4 FFMA R15, R22, R21, R15 ;  /* 0x00000015160f4223 */ /* 0x008fe2000000000f */
[----:B------:R-:W-:-:S03]  /*08f0*/  IADD3 R0, P4, PT, R16, R17, RZ ;  /* 0x0000001110007210 */ /* 0x000fc60007f9e0ff */
[----:B----4-:R-:W-:Y:S02]  /*0900*/  @!P2 IMAD.IADD R3, R20, 0x1, R17 ;  /* 0x000000011403a824 */ /* 0x010fe400078e0211 */
[----:B-----5:R-:W-:Y:S01]  /*0910*/  @!P5 FFMA R15, R24, R23, R15 ;  /* 0x00000017180fd223 */ /* 0x020fe2000000000f */
[----:B------:R-:W-:Y:S01]  /*0920*/  @!P3 LEA R7, R18, R17, 0x3 ;  /* 0x000000111207b211 */ /* 0x000fe200078e18ff */
[----:B------:R-:W-:Y:S01]  /*0930*/  @P1 IMAD.IADD R17, R16, 0x1, R17 ;  /* 0x0000000110111824 */ /* 0x000fe200078e0211 */
[----:B------:R-:W0:Y:S01]  /*0940*/  @!P2 LDC R11, c[0x3][0x64] ;  /* 0x00c01900ff0bab82 */ /* 0x000e220000000800 */
[--C-:B------:R-:W-:Y:S01]  /*0950*/  @!P2 IMAD.WIDE.U32 R2, R3, 0x4, R4.reuse ;  /* 0x000000040302a825 */ /* 0x100fe200078e0004 */
[----:B------:R0:W-:Y:S03]  /*0960*/  STG.E desc[UR4][R12.64], R15 ;  /* 0x0000000f0c007986 */ /* 0x0001e6000c101904 */
[----:B------:R-:W-:-:S02]  /*0970*/  @!P3 IMAD.WIDE.U32 R6, R7, 0x4, R4 ;  /* 0x000000040706b825 */ /* 0x000fc400078e0004 */
[----:B------:R1:W0:Y:S01]  /*0980*/  @!P2 LDG.E R2, desc[UR4][R2.64] ;  /* 0x000000040202a981 */ /* 0x000222000c1e1900 */
[----:B------:R-:W-:Y:S01]  /*0990*/  IADD3.X R9, PT, PT, RZ, RZ, RZ, P4, !PT ;  /* 0x000000ffff097210 */ /* 0x000fe200027fe4ff */
[----:B------:R-:W-:Y:S01]  /*09a0*/  @P1 IMAD.WIDE.U32 R4, R17, 0x4, R4 ;  /* 0x0000000411041825 */ /* 0x000fe200078e0004 */
[C---:B------:R-:W-:Y:S01]  /*09b0*/  LEA R8, P4, R0.reuse, UR6, 0x2 ;  /* 0x0000000600087c11 */ /* 0x040fe2000f8810ff */
[----:B------:R-:W2:Y:S01]  /*09c0*/  @!P3 LDG.E R6, desc[UR4][R6.64] ;  /* 0x000000040606b981 */ /* 0x000ea2000c1e1900 */
[----:B------:R-:W2:Y:S02]  /*09d0*/  @!P3 LDC R14, c[0x3][0x68] ;  /* 0x00c01a00ff0ebb82 */ /* 0x000ea40000000800 */
[----:B------:R-:W-:Y:S01]  /*09e0*/  LEA.HI.X R9, R0, UR7, R9, 0x2, P4 ;  /* 0x0000000700097c11 */ /* 0x000fe2000a0f1409 */
[----:B------:R-:W3:Y:S04]  /*09f0*/  @P1 LDG.E R4, desc[UR4][R4.64] ;  /* 0x0000000404041981 */ /* 0x000ee8000c1e1900 */
[----:B------:R-:W4:Y:S01]  /*0a00*/  @P1 LDG.E R0, desc[UR4][R8.64+0x20] ;  /* 0x0000200408001981 */ /* 0x000f22000c1e1900 */
[----:B-1----:R-:W3:Y:S03]  /*0a10*/  @P1 LDC R3, c[0x3][0x6c] ;  /* 0x00c01b00ff031b82 */ /* 0x002ee60000000800 */
[----:B------:R-:W5:Y:S05]  /*0a20*/  @!P0 LDG.E R10, desc[UR4][R8.64+0x40] ;  /* 0x00004004080a8981 */ /* 0x000f6a000c1e1900 */
[----:B------:R-:W4:Y:S08]  /*0a30*/  @P1 LDC R16, c[0x3][0x70] ;  /* 0x00c01c00ff101b82 */ /* 0x000f300000000800 */
[----:B------:R-:W5:Y:S01]  /*0a40*/  @!P0 LDC R17, c[0x3][0x74] ;  /* 0x00c01d00ff118b82 */ /* 0x000f620000000800 */
[----:B0-----:R-:W-:-:S04]  /*0a50*/  @!P2 FFMA R15, R2, R11, R15 ;  /* 0x0000000b020fa223 */ /* 0x001fc8000000000f */
[----:B--2---:R-:W-:-:S04]  /*0a60*/  @!P3 FFMA R15, R6, R14, R15 ;  /* 0x0000000e060fb223 */ /* 0x004fc8000000000f */
[----:B---3--:R-:W-:-:S04]  /*0a70*/  @P1 FFMA R15, R4, R3, R15 ;  /* 0x00000003040f1223 */ /* 0x008fc8000000000f */
[----:B----4-:R-:W-:-:S04]  /*0a80*/  @P1 FFMA R15, R0, R16, R15 ;  /* 0x00000010000f1223 */ /* 0x010fc8000000000f */
[----:B-----5:R-:W-:-:S05]  /*0a90*/  @!P0 FFMA R15, R10, R17, R15 ;  /* 0x000000110a0f8223 */ /* 0x020fca000000000f */
[----:B------:R-:W-:Y:S01]  /*0aa0*/  STG.E desc[UR4][R12.64], R15 ;  /* 0x0000000f0c007986 */ /* 0x000fe2000c101904 */
[----:B------:R-:W-:Y:S05]  /*0ab0*/  EXIT ;  /* 0x000000000000794d */ /* 0x000fea0003800000 */
.L_x_0:
[----:B------:R-:W-:-:S00]  /*0ac0*/  BRA `(.L_x_0) ;  /* 0xfffffffc00fc7947 */ /* 0x000fc0000383ffff */
[----:B------:R-:W-:-:S00]  /*0ad0*/  NOP ;  /* 0x0000000000007918 */ /* 0x000fc00000000000 */
        /* <DEDUP_REMOVED lines=10> */
.L_x_3:


//--------------------- .text._Z13conv1d_sharedPfS_ --------------------------
	.section	.text._Z13conv1d_sharedPfS_,"ax",@progbits
	.align	128
        .global         _Z13conv1d_sharedPfS_
        .type           _Z13conv1d_sharedPfS_,@function
        .size           _Z13conv1d_sharedPfS_,(.L_x_4 - _Z13conv1d_sharedPfS_)
        .other          _Z13conv1d_sharedPfS_,@"STO_CUDA_ENTRY STV_DEFAULT"
_Z13conv1d_sharedPfS_:
.text._Z13conv1d_sharedPfS_:
[----:B------:R-:W-:Y:S01]  /*0000*/  LDC R1, c[0x0][0x37c] ;  /* 0x0000df00ff017b82 */ /* 0x000fe20000000800 */
[----:B------:R-:W0:Y:S07]  /*0010*/  S2R R4, SR_TID.X ;  /* 0x0000000000047919 */ /* 0x000e2e0000002100 */
[----:B------:R-:W0:Y:S01]  /*0020*/  S2UR UR4, SR_CTAID.X ;  /* 0x00000000000479c3 */ /* 0x000e220000002500 */
[----:B------:R-:W1:Y:S07]  /*0030*/  LDCU.64 UR6, c[0x0][0x358] ;  /* 0x00006b00ff0677ac */ /* 0x000e6e0008000a00 */
[----:B------:R-:W0:Y:S08]  /*0040*/  LDC R5, c[0x0][0x360] ;  /* 0x0000d800ff057b82 */ /* 0x000e300000000800 */
[----:B------:R-:W2:Y:S01]  /*0050*/  LDC.64 R2, c[0x0][0x380] ;  /* 0x0000e000ff027b82 */ /* 0x000ea20000000a00 */
[----:B0-----:R-:W-:-:S05]  /*0060*/  IMAD R5, R5, UR4, R4 ;  /* 0x0000000405057c24 */ /* 0x001fca000f8e0204 */
[----:B------:R-:W-:-:S05]  /*0070*/  SHF.L.U32 R7, R5, 0x1, RZ ;  /* 0x0000000105077819 */ /* 0x000fca00000006ff */
[----:B--2---:R-:W-:-:S05]  /*0080*/  IMAD.WIDE R2, R7, 0x4, R2 ;  /* 0x0000000407027825 */ /* 0x004fca00078e0202 */
[----:B-1----:R-:W2:Y:S01]  /*0090*/  LDG.E R9, desc[UR6][R2.64+-0x8] ;  /* 0xfffff80602097981 */ /* 0x002ea2000c1e1900 */
[----:B------:R-:W0:Y:S01]  /*00a0*/  S2UR UR5, SR_CgaCtaId ;  /* 0x00000000000579c3 */ /* 0x000e220000008800 */
[----:B------:R-:W-:Y:S02]  /*00b0*/  UMOV UR4, 0x400 ;  /* 0x0000040000047882 */ /* 0x000fe40000000000 */
[----:B0-----:R-:W-:-:S06]  /*00c0*/  ULEA UR4, UR5, UR4, 0x18 ;  /* 0x0000000405047291 */ /* 0x001fcc000f8ec0ff */
[----:B------:R-:W-:-:S05]  /*00d0*/  LEA R4, R4, UR4, 0x2 ;  /* 0x0000000404047c11 */ /* 0x000fca000f8e10ff */
[----:B--2---:R-:W-:Y:S01]  /*00e0*/  STS [R4], R9 ;  /* 0x0000000904007388 */ /* 0x004fe20000000800 */
[----:B------:R-:W-:Y:S06]  /*00f0*/  BAR.SYNC.DEFER_BLOCKING 0x0 ;  /* 0x0000000000007b1d */ /* 0x000fec0000010000 */
[----:B------:R-:W2:Y:S01]  /*0100*/  LDG.E R11, desc[UR6][R2.64+-0x4] ;  /* 0xfffffc06020b7981 */ /* 0x000ea2000c1e1900 */
[----:B------:R-:W-:-:S04]  /*0110*/  IADD3 R0, PT, PT, R7, -0x2, RZ ;  /* 0xfffffffe07007810 */ /* 0x000fc80007ffe0ff */
[----:B------:R-:W-:-:S13]  /*0120*/  ISETP.GT.U32.AND P0, PT, R0, 0x7, PT ;  /* 0x000000070000780c */ /* 0x000fda0003f04070 */
[----:B------:R-:W0:Y:S04]  /*0130*/  @!P0 LDS R0, [R4] ;  /* 0x0000000004008984 */ /* 0x000e280000000800 */
[----:B--2---:R-:W-:Y:S01]  /*0140*/  STS [R4], R11 ;  /* 0x0000000b04007388 */ /* 0x004fe20000000800 */
[----:B------:R-:W-:Y:S06]  /*0150*/  BAR.SYNC.DEFER_BLOCKING 0x0 ;  /* 0x0000000000007b1d */ /* 0x000fec0000010000 */
[----:B------:R-:W2:Y:S01]  /*0160*/  LDG.E R13, desc[UR6][R2.64] ;  /* 0x00000006020d7981 */ /* 0x000ea2000c1e1900 */
[----:B------:R-:W-:-:S04]  /*0170*/  IADD3 R6, PT, PT, R7, -0x1, RZ ;  /* 0xffffffff07067810 */ /* 0x000fc80007ffe0ff */
[----:B------:R-:W-:-:S13]  /*0180*/  ISETP.GT.U32.AND P1, PT, R6, 0x7, PT ;  /* 0x000000070600780c */ /* 0x000fda0003f24070 */
[----:B------:R-:W1:Y:S04]  /*0190*/  @!P1 LDS R6, [R4] ;  /* 0x0000000004069984 */ /* 0x000e680000000800 */
[----:B--2---:R2:W-:Y:S01]  /*01a0*/  STS [R4], R13 ;  /* 0x0000000d04007388 */ /* 0x0045e20000000800 */
[----:B------:R-:W-:Y:S01]  /*01b0*/  BAR.SYNC.DEFER_BLOCKING 0x0 ;  /* 0x0000000000007b1d */ /* 0x000fe20000010000 */
[C---:B------:R-:W-:Y:S02]  /*01c0*/  ISETP.GT.U32.AND P2, PT, R7.reuse, 0x7, PT ;  /* 0x000000070700780c */ /* 0x040fe40003f44070 */
[----:B------:R-:W-:-:S05]  /*01d0*/  ISETP.GT.U32.AND P3, PT, R7, 0x6, PT ;  /* 0x000000060700780c */ /* 0x000fca0003f64070 */
[----:B--2---:R-:W0:Y:S08]  /*01e0*/  @!P0 LDC R13, c[0x3][RZ] ;  /* 0x00c00000ff0d8b82 */ /* 0x004e300000000800 */
[----:B------:R-:W2:Y:S01]  /*01f0*/  @!P2 LDC R14, c[0x3][0x8] ;  /* 0x00c00200ff0eab82 */ /* 0x000ea20000000800 */
[----:B------:R-:W3:Y:S04]  /*0200*/  LDG.E R9, desc[UR6][R2.64+0x4] ;  /* 0x0000040602097981 */ /* 0x000ee8000c1e1900 */
[----:B------:R-:W2:Y:S01]  /*0210*/  @!P2 LDS R8, [R4] ;  /* 0x000000000408a984 */ /* 0x000ea20000000800 */
[----:B------:R-:W-:-:S02]  /*0220*/  IADD3 R7, PT, PT, R7, 0x2, RZ ;  /* 0x0000000207077810 */ /* 0x000fc40007ffe0ff */
[----:B------:R-:W4:Y:S01]  /*0230*/  @!P3 LDC R15, c[0x3][0xc] ;  /* 0x00c00300ff0fbb82 */ /* 0x000f220000000800 */
[----:B---3--:R3:W-:Y:S07]  /*0240*/  STS [R4], R9 ;  /* 0x0000000904007388 */ /* 0x0087ee0000000800 */
[----:B------:R-:W-:Y:S01]  /*0250*/  BAR.SYNC.DEFER_BLOCKING 0x0 ;  /* 0x0000000000007b1d */ /* 0x000fe20000010000 */
[----:B------:R-:W-:-:S07]  /*0260*/  ISETP.GT.U32.AND P4, PT, R7, 0x7, PT ;  /* 0x000000070700780c */ /* 0x000fce0003f84070 */
[----:B---3--:R-:W1:Y:S01]  /*0270*/  @!P1 LDC R9, c[0x3][0x4] ;  /* 0x00c00100ff099b82 */ /* 0x008e620000000800 */
[----:B------:R3:W5:Y:S07]  /*0280*/  LDG.E R11, desc[UR6][R2.64+0x8] ;  /* 0x00000806020b7981 */ /* 0x00076e000c1e1900 */
[----:B------:R-:W5:Y:S01]  /*0290*/  @!P4 LDC R16, c[0x3][0x10] ;  /* 0x00c00400ff10cb82 */ /* 0x000f620000000800 */
[----:B------:R-:W-:Y:S01]  /*02a0*/  HFMA2 R7, -RZ, RZ, 0, 0 ;  /* 0x00000000ff077431 */ /* 0x000fe200000001ff */
[----:B------:R-:W4:Y:S01]  /*02b0*/  @!P3 LDS R10, [R4] ;  /* 0x00000000040ab984 */ /* 0x000f220000000800 */
[----:B0-----:R-:W-:-:S05]  /*02c0*/  @!P0 FFMA R7, R0, R13, RZ ;  /* 0x0000000d00078223 */ /* 0x001fca00000000ff */
[----:B---3--:R-:W0:Y:S01]  /*02d0*/  LDC.64 R2, c[0x0][0x388] ;  /* 0x0000e200ff027b82 */ /* 0x008e220000000a00 */
[----:B-1----:R-:W-:-:S04]  /*02e0*/  @!P1 FFMA R7, R6, R9, R7 ;  /* 0x0000000906079223 */ /* 0x002fc80000000007 */
[----:B--2---:R-:W-:Y:S01]  /*02f0*/  @!P2 FFMA R7, R8, R14, R7 ;  /* 0x0000000e0807a223 */ /* 0x004fe20000000007 */
[----:B0-----:R-:W-:-:S04]  /*0300*/  IMAD.WIDE R2, R5, 0x4, R2 ;  /* 0x0000000405027825 */ /* 0x001fc800078e0202 */
[----:B----4-:R-:W-:Y:S01]  /*0310*/  @!P3 FFMA R7, R10, R15, R7 ;  /* 0x0000000f0a07b223 */ /* 0x010fe20000000007 */
[----:B-----5:R-:W-:Y:S01]  /*0320*/  STS [R4], R11 ;  /* 0x0000000b04007388 */ /* 0x020fe20000000800 */
[----:B------:R-:W-:Y:S06]  /*0330*/  BAR.SYNC.DEFER_BLOCKING 0x0 ;  /* 0x0000000000007b1d */ /* 0x000fec0000010000 */
[----:B------:R-:W0:Y:S02]  /*0340*/  @!P4 LDS R12, [R4] ;  /* 0x00000000040cc984 */ /* 0x000e240000000800 */
[----:B0-----:R-:W-:-:S05]  /*0350*/  @!P4 FFMA R7, R12, R16, R7 ;  /* 0x000000100c07c223 */ /* 0x001fca0000000007 */
[----:B------:R-:W-:Y:S01]  /*0360*/  STG.E desc[UR6][R2.64], R7 ;  /* 0x0000000702007986 */ /* 0x000fe2000c101906 */
[----:B------:R-:W-:Y:S05]  /*0370*/  EXIT ;  /* 0x000000000000794d */ /* 0x000fea0003800000 */
.L_x_1:
        /* <DEDUP_REMOVED lines=16> */
.L_x_4:


//--------------------- .text._Z12conv1d_naivePfS_ --------------------------
	.section	.text._Z12conv1d_naivePfS_,"ax",@progbits
	.align	128
        .global         _Z12conv1d_naivePfS_
        .type           _Z12conv1d_naivePfS_,@function
        .size           _Z12conv1d_naivePfS_,(.L_x_5 - _Z12conv1d_naivePfS_)
        .other          _Z12conv1d_naivePfS_,@"STO_CUDA_ENTRY STV_DEFAULT"
_Z12conv1d_naivePfS_:
.text._Z12conv1d_naivePfS_:
[----:B------:R-:W-:Y:S01]  /*0000*/  LDC R1, c[0x0][0x37c] ;  /* 0x0000df00ff017b82 */ /* 0x000fe20000000800 */
[----:B------:R-:W0:Y:S07]  /*0010*/  S2R R0, SR_TID.X ;  /* 0x0000000000007919 */ /* 0x000e2e0000002100 */
[----:B------:R-:W0:Y:S08]  /*0020*/  S2UR UR4, SR_CTAID.X ;  /* 0x00000000000479c3 */ /* 0x000e300000002500 */
[----:B------:R-:W0:Y:S08]  /*0030*/  LDC R11, c[0x0][0x360] ;  /* 0x0000d800ff0b7b82 */ /* 0x000e300000000800 */
[----:B------:R-:W1:Y:S01]  /*0040*/  LDC.64 R6, c[0x0][0x380] ;  /* 0x0000e000ff067b82 */ /* 0x000e620000000a00 */
[----:B0-----:R-:W-:Y:S01]  /*0050*/  IMAD R11, R11, UR4, R0 ;  /* 0x000000040b0b7c24 */ /* 0x001fe2000f8e0200 */
[----:B------:R-:W0:Y:S04]  /*0060*/  LDCU.64 UR4, c[0x0][0x358] ;  /* 0x00006b00ff0477ac */ /* 0x000e280008000a00 */
[----:B------:R-:W-:-:S04]  /*0070*/  SHF.L.U32 R5, R11, 0x1, RZ ;  /* 0x000000010b057819 */ /* 0x000fc800000006ff */
[C---:B------:R-:W-:Y:S02]  /*0080*/  IADD3 R3, PT, PT, R5.reuse, -0x2, RZ ;  /* 0xfffffffe05037810 */ /* 0x040fe40007ffe0ff */
[----:B------:R-:W-:Y:S02]  /*0090*/  IADD3 R0, PT, PT, R5, -0x1, RZ ;  /* 0xffffffff05007810 */ /* 0x000fe40007ffe0ff */
[C---:B------:R-:W-:Y:S01]  /*00a0*/  ISETP.GT.U32.AND P0, PT, R3.reuse, 0x7, PT ;  /* 0x000000070300780c */ /* 0x040fe20003f04070 */
[----:B-1----:R-:W-:Y:S01]  /*00b0*/  IMAD.WIDE.U32 R2, R3, 0x4, R6 ;  /* 0x0000000403027825 */ /* 0x002fe200078e0006 */
[----:B------:R-:W-:Y:S02]  /*00c0*/  ISETP.GT.U32.AND P1, PT, R0, 0x7, PT ;  /* 0x000000070000780c */ /* 0x000fe40003f24070 */
[C---:B------:R-:W-:Y:S02]  /*00d0*/  IADD3 R9, PT, PT, R5.reuse, 0x2, RZ ;  /* 0x0000000205097810 */ /* 0x040fe40007ffe0ff */
[----:B------:R-:W-:-:S02]  /*00e0*/  ISETP.GT.U32.AND P2, PT, R5, 0x7, PT ;  /* 0x000000070500780c */ /* 0x000fc40003f44070 */
[----:B------:R-:W-:Y:S02]  /*00f0*/  ISETP.GT.U32.AND P4, PT, R9, 0x7, PT ;  /* 0x000000070900780c */ /* 0x000fe40003f84070 */
[----:B------:R-:W-:-:S03]  /*0100*/  ISETP.GT.U32.AND P3, PT, R5, 0x6, PT ;  /* 0x000000060500780c */ /* 0x000fc60003f64070 */
[----:B0-----:R-:W2:Y:S01]  /*0110*/  @!P0 LDG.E R0, desc[UR4][R2.64] ;  /* 0x0000000402008981 */ /* 0x001ea2000c1e1900 */
[--C-:B------:R-:W-:Y:S01]  /*0120*/  IMAD.WIDE.U32 R4, R5, 0x4, R6.reuse ;  /* 0x0000000405047825 */ /* 0x100fe200078e0006 */
[----:B------:R-:W2:Y:S02]  /*0130*/  @!P0 LDC R15, c[0x3][RZ] ;  /* 0x00c00000ff0f8b82 */ /* 0x000ea40000000800 */
[----:B------:R0:W3:Y:S04]  /*0140*/  @!P1 LDG.E R10, desc[UR4][R2.64+0x4] ;  /* 0x00000404020a9981 */ /* 0x0000e8000c1e1900 */
[----:B------:R-:W4:Y:S01]  /*0150*/  @!P2 LDG.E R12, desc[UR4][R4.64] ;  /* 0x00000004040ca981 */ /* 0x000f22000c1e1900 */
[----:B------:R-:W-:Y:S01]  /*0160*/  @!P4 IMAD.WIDE.U32 R6, R9, 0x4, R6 ;  /* 0x000000040906c825 */ /* 0x000fe200078e0006 */
[----:B------:R-:W3:Y:S02]  /*0170*/  @!P1 LDC R16, c[0x3][0x4] ;  /* 0x00c00100ff109b82 */ /* 0x000ee40000000800 */
[----:B------:R-:W5:Y:S04]  /*0180*/  @!P3 LDG.E R14, desc[UR4][R4.64+0x4] ;  /* 0x00000404040eb981 */ /* 0x000f68000c1e1900 */
[----:B------:R-:W5:Y:S01]  /*0190*/  @!P4 LDG.E R6, desc[UR4][R6.64] ;  /* 0x000000040606c981 */ /* 0x000f62000c1e1900 */
[----:B------:R-:W-:Y:S01]  /*01a0*/  HFMA2 R13, -RZ, RZ, 0, 0 ;  /* 0x00000000ff0d7431 */ /* 0x000fe200000001ff */
[----:B------:R-:W4:Y:S08]  /*01b0*/  @!P2 LDC R17, c[0x3][0x8] ;  /* 0x00c00200ff11ab82 */ /* 0x000f300000000800 */
[----:B------:R-:W5:Y:S08]  /*01c0*/  @!P3 LDC R18, c[0x3][0xc] ;  /* 0x00c00300ff12bb82 */ /* 0x000f700000000800 */
[----:B------:R-:W0:Y:S08]  /*01d0*/  LDC.64 R8, c[0x0][0x388] ;  /* 0x0000e200ff087b82 */ /* 0x000e300000000a00 */
[----:B------:R-:W1:Y:S01]  /*01e0*/  @!P4 LDC R19, c[0x3][0x10] ;  /* 0x00c00400ff13cb82 */ /* 0x000e620000000800 */
[----:B0-----:R-:W-:-:S04]  /*01f0*/  IMAD.WIDE R2, R11, 0x4, R8 ;  /* 0x000000040b027825 */ /* 0x001fc800078e0208 */
[----:B--2---:R-:W-:-:S04]  /*0200*/  @!P0 FFMA R13, R0, R15, RZ ;  /* 0x0000000f000d8223 */ /* 0x004fc800000000ff */
[----:B---3--:R-:W-:-:S04]  /*0210*/  @!P1 FFMA R13, R10, R16, R13 ;  /* 0x000000100a0d9223 */ /* 0x008fc8000000000d */
[----:B----4-:R-:W-:-:S04]  /*0220*/  @!P2 FFMA R13, R12, R17, R13 ;  /* 0x000000110c0da223 */ /* 0x010fc8000000000d */
[----:B-----5:R-:W-:-:S04]  /*0230*/  @!P3 FFMA R13, R14, R18, R13 ;  /* 0x000000120e0db223 */ /* 0x020fc8000000000d */
[----:B-1----:R-:W-:-:S05]  /*0240*/  @!P4 FFMA R13, R6, R19, R13 ;  /* 0x00000013060dc223 */ /* 0x002fca000000000d */
[----:B------:R-:W-:Y:S01]  /*0250*/  STG.E desc[UR4][R2.64], R13 ;  /* 0x0000000d02007986 */ /* 0x000fe2000c101904 */
[----:B------:R-:W-:Y:S05]  /*0260*/  EXIT ;  /* 0x000000000000794d */ /* 0x000fea0003800000 */
.L_x_2:
        /* <DEDUP_REMOVED lines=9> */
.L_x_5:


//--------------------- .nv.shared.reserved.0     --------------------------
	.section	.nv.shared.reserved.0,"aw",@nobits
	.weak		__nv_reservedSMEM_offset_0_alias
	.size		__nv_reservedSMEM_offset_0_alias, 0, 64
	.other		__nv_reservedSMEM_offset_0_alias,@"STO_CUDA_RESERVED_SHARED STV_DEFAULT"
__nv_reservedSMEM_offset_0_alias:
	.zero		0
	.zero		64


//--------------------- .nv.shared._Z13conv1d_sharedPfS_ --------------------------
	.section	.nv.shared._Z13conv1d_sharedPfS_,"aw",@nobits
	.sectionflags	@""
	.align	4
.nv.shared._Z13conv1d_sharedPfS_:
	.zero		1040


//--------------------- .nv.constant0._Z12conv2d_naivePfS_ --------------------------
	.section	.nv.constant0._Z12conv2d_naivePfS_,"a",@progbits
	.sectionflags	@""
	.align	4
.nv.constant0._Z12conv2d_naivePfS_:
	.zero		912


//--------------------- .nv.constant0._Z13conv1d_sharedPfS_ --------------------------
	.section	.nv.constant0._Z13conv1d_sharedPfS_,"a",@progbits
	.sectionflags	@""
	.align	4
.nv.constant0._Z13conv1d_sharedPfS_:
	.zero		912


//--------------------- .nv.constant0._Z12conv1d_naivePfS_ --------------------------
	.section	.nv.constant0._Z12conv1d_naivePfS_,"a",@progbits
	.sectionflags	@""
	.align	4
.nv.constant0._Z12conv1d_naivePfS_:
	.zero		912


//--------------------- SYMBOLS --------------------------

	.type		.nv.reservedSmem.offset0,@object
	.size		.nv.reservedSmem.offset0,0x4
	.type		.nv.reservedSmem.cap,@object
	.size		.nv.reservedSmem.cap,0x4
